	.headerflags	@"EF_CUDA_TEXMODE_UNIFIED EF_CUDA_64BIT_ADDRESS EF_CUDA_ACCELERATORS EF_CUDA_SM90 EF_CUDA_VIRTUAL_SM(EF_CUDA_SM90)"
	.elftype	@"ET_EXEC"


//--------------------- .nv.info                  --------------------------
	.section	.nv.info,"",@"SHT_CUDA_INFO"
	.align	4


	//----- nvinfo : EIATTR_REGCOUNT
	.align		4
        /*0000*/ 	.byte	0x04, 0x2f
        /*0002*/ 	.short	(.L_1 - .L_0)
	.align		4
.L_0:
        /*0004*/ 	.word	index@(triton_poi_fused_mul_sigmoid_21)
        /*0008*/ 	.word	0x0000000a


	//----- nvinfo : EIATTR_MIN_STACK_SIZE
	.align		4
.L_1:
        /*000c*/ 	.byte	0x04, 0x12
        /*000e*/ 	.short	(.L_3 - .L_2)
	.align		4
.L_2:
        /*0010*/ 	.word	index@(triton_poi_fused_mul_sigmoid_21)
        /*0014*/ 	.word	0x00000000


	//----- nvinfo : EIATTR_FRAME_SIZE
	.align		4
.L_3:
        /*0018*/ 	.byte	0x04, 0x11
        /*001a*/ 	.short	(.L_5 - .L_4)
	.align		4
.L_4:
        /*001c*/ 	.word	index@(triton_poi_fused_mul_sigmoid_21)
        /*0020*/ 	.word	0x00000000


	//----- nvinfo : EIATTR_MIN_STACK_SIZE
	.align		4
.L_5:
        /*0024*/ 	.byte	0x04, 0x12
        /*0026*/ 	.short	(.L_7 - .L_6)
	.align		4
.L_6:
        /*0028*/ 	.word	index@(triton_poi_fused_mul_sigmoid_21)
        /*002c*/ 	.word	0x00000000
.L_7:


//--------------------- .nv.info.triton_poi_fused_mul_sigmoid_21 --------------------------
	.section	.nv.info.triton_poi_fused_mul_sigmoid_21,"",@"SHT_CUDA_INFO"
	.sectionflags	@""
	.align	4


	//----- nvinfo : EIATTR_CUDA_API_VERSION
	.align		4
        /*0000*/ 	.byte	0x04, 0x37
        /*0002*/ 	.short	(.L_9 - .L_8)
.L_8:
        /*0004*/ 	.word	0x0000007c


	//----- nvinfo : EIATTR_KPARAM_INFO
	.align		4
.L_9:
        /*0008*/ 	.byte	0x04, 0x17
        /*000a*/ 	.short	(.L_11 - .L_10)
.L_10:
        /*000c*/ 	.word	0x00000000
        /*0010*/ 	.short	0x0002
        /*0012*/ 	.short	0x0010
        /*0014*/ 	.byte	0x00, 0xf0, 0x11, 0x00


	//----- nvinfo : EIATTR_KPARAM_INFO
	.align		4
.L_11:
        /*0018*/ 	.byte	0x04, 0x17
        /*001a*/ 	.short	(.L_13 - .L_12)
.L_12:
        /*001c*/ 	.word	0x00000000
        /*0020*/ 	.short	0x0001
        /*0022*/ 	.short	0x0008
        /*0024*/ 	.byte	0x00, 0xf4, 0x21, 0x00


	//----- nvinfo : EIATTR_KPARAM_INFO
	.align		4
.L_13:
        /*0028*/ 	.byte	0x04, 0x17
        /*002a*/ 	.short	(.L_15 - .L_14)
.L_14:
        /*002c*/ 	.word	0x00000000
        /*0030*/ 	.short	0x0000
        /*0032*/ 	.short	0x0000
        /*0034*/ 	.byte	0x00, 0xf4, 0x21, 0x00


	//----- nvinfo : EIATTR_SPARSE_MMA_MASK
	.align		4
.L_15:
        /*0038*/ 	.byte	0x03, 0x50
        /*003a*/ 	.short	0x0000


	//----- nvinfo : EIATTR_MAXREG_COUNT
	.align		4
        /*003c*/ 	.byte	0x03, 0x1b
        /*003e*/ 	.short	0x00ff


	//----- nvinfo : EIATTR_EXIT_INSTR_OFFSETS
	.align		4
        /*0040*/ 	.byte	0x04, 0x1c
        /*0042*/ 	.short	(.L_17 - .L_16)


	//   ....[0]....
.L_16:
        /*0044*/ 	.word	0x000001e0


	//   ....[1]....
        /*0048*/ 	.word	0x00000200


	//----- nvinfo : EIATTR_REQNTID
	.align		4
.L_17:
        /*004c*/ 	.byte	0x04, 0x10
        /*004e*/ 	.short	(.L_19 - .L_18)
.L_18:
        /*0050*/ 	.word	0x00000080
        /*0054*/ 	.word	0x00000001
        /*0058*/ 	.word	0x00000001


	//----- nvinfo : EIATTR_CRS_STACK_SIZE
	.align		4
.L_19:
        /*005c*/ 	.byte	0x04, 0x1e
        /*005e*/ 	.short	(.L_21 - .L_20)
.L_20:
        /*0060*/ 	.word	0x00000000


	//----- nvinfo : EIATTR_CBANK_PARAM_SIZE
	.align		4
.L_21:
        /*0064*/ 	.byte	0x03, 0x19
        /*0066*/ 	.short	0x0014


	//----- nvinfo : EIATTR_PARAM_CBANK
	.align		4
        /*0068*/ 	.byte	0x04, 0x0a
        /*006a*/ 	.short	(.L_23 - .L_22)
	.align		4
.L_22:
        /*006c*/ 	.word	index@(.nv.constant0.triton_poi_fused_mul_sigmoid_21)
        /*0070*/ 	.short	0x0210
        /*0072*/ 	.short	0x0014


	//----- nvinfo : EIATTR_SW_WAR
	.align		4
.L_23:
        /*0074*/ 	.byte	0x04, 0x36
        /*0076*/ 	.short	(.L_25 - .L_24)
.L_24:
        /*0078*/ 	.word	0x00000008
.L_25:


//--------------------- .nv.callgraph             --------------------------
	.section	.nv.callgraph,"",@"SHT_CUDA_CALLGRAPH"
	.align	4
	.sectionentsize	8
	.align		4
        /*0000*/ 	.word	0x00000000
	.align		4
        /*0004*/ 	.word	0xffffffff
	.align		4
        /*0008*/ 	.word	0x00000000
	.align		4
        /*000c*/ 	.word	0xfffffffe
	.align		4
        /*0010*/ 	.word	0x00000000
	.align		4
        /*0014*/ 	.word	0xfffffffd
	.align		4
        /*0018*/ 	.word	0x00000000
	.align		4
        /*001c*/ 	.word	0xfffffffc


//--------------------- .text.triton_poi_fused_mul_sigmoid_21 --------------------------
	.section	.text.triton_poi_fused_mul_sigmoid_21,"ax",@progbits
	.align	128
        .global         triton_poi_fused_mul_sigmoid_21
        .type           triton_poi_fused_mul_sigmoid_21,@function
        .size           triton_poi_fused_mul_sigmoid_21,(.L_x_3 - triton_poi_fused_mul_sigmoid_21)
        .other          triton_poi_fused_mul_sigmoid_21,@"STO_CUDA_ENTRY STV_DEFAULT"
triton_poi_fused_mul_sigmoid_21:
.text.triton_poi_fused_mul_sigmoid_21:
[----:B------:R-:W0:Y:S02]  /*0000*/  LDC R1, c[0x0][0x28] ;  /* 0x00000a00ff017b82 */ /* 0x000e240000000800 */
[----:B------:R-:W1:Y:S01]  /*0010*/  S2R R0, SR_TID.X ;  /* 0x0000000000007919 */ /* 0x000e620000002100 */
[----:B------:R-:W-:Y:S01]  /*0020*/  ULDC.64 UR4, c[0x0][0x208] ;  /* 0x0000820000047ab9 */ /* 0x000fe20000000a00 */
[----:B------:R-:W-:Y:S01]  /*0030*/  BSSY B0, `(.L_x_0) ;  /* 0x000000a000007945 */ /* 0x000fe20003800000 */
[----:B------:R-:W2:Y:S01]  /*0040*/  S2R R5, SR_CTAID.X ;  /* 0x0000000000057919 */ /* 0x000ea20000002500 */
[----:B-1----:R-:W-:-:S04]  /*0050*/  LOP3.LUT R0, R0, 0x7f, RZ, 0xc0, !PT ;  /* 0x0000007f00007812 */ /* 0x002fc800078ec0ff */
[----:B--2---:R-:W-:Y:S01]  /*0060*/  LEA R5, R5, R0, 0x7 ;  /* 0x0000000005057211 */ /* 0x004fe200078e38ff */
[----:B------:R-:W-:-:S03]  /*0070*/  HFMA2.MMA R0, -RZ, RZ, 0, 0 ;  /* 0x00000000ff007435 */ /* 0x000fc600000001ff */
[----:B------:R-:W-:-:S13]  /*0080*/  ISETP.GE.AND P0, PT, R5, 0x4040, PT ;  /* 0x000040400500780c */ /* 0x000fda0003f06270 */
[----:B------:R-:W-:Y:S05]  /*0090*/  @P0 BRA `(.L_x_1) ;  /* 0x00000000000c0947 */ /* 0x000fea0003800000 */
[----:B------:R-:W1:Y:S02]  /*00a0*/  LDC.64 R2, c[0x0][0x210] ;  /* 0x00008400ff027b82 */ /* 0x000e640000000a00 */
[----:B-1----:R-:W-:-:S05]  /*00b0*/  IMAD.WIDE R2, R5, 0x4, R2 ;  /* 0x0000000405027825 */ /* 0x002fca00078e0202 */
[----:B------:R1:W5:Y:S02]  /*00c0*/  LDG.E R0, desc[UR4][R2.64] ;  /* 0x0000000402007981 */ /* 0x000364000c1e1900 */
.L_x_1:
[----:B------:R-:W-:Y:S05]  /*00d0*/  BSYNC B0 ;  /* 0x0000000000007941 */ /* 0x000fea0003800000 */
.L_x_0:
[----:B-1---5:R-:W-:Y:S01]  /*00e0*/  FFMA R2, R0, -1.7020000219345092773, RZ ;  /* 0xbfd9db2300027823 */ /* 0x022fe200000000ff */
[----:B------:R-:W-:-:S03]  /*00f0*/  MOV R7, 0x3e800000 ;  /* 0x3e80000000077802 */ /* 0x000fc60000000f00 */
[----:B------:R-:W-:-:S05]  /*0100*/  FMUL R4, R2, 1.4426950216293334961 ;  /* 0x3fb8aa3b02047820 */ /* 0x000fca0000400000 */
[----:B------:R-:W-:-:S13]  /*0110*/  FSETP.GEU.AND P1, PT, R4, -126, PT ;  /* 0xc2fc00000400780b */ /* 0x000fda0003f2e000 */
[----:B------:R-:W-:-:S04]  /*0120*/  @!P1 FMUL R4, R4, 0.5 ;  /* 0x3f00000004049820 */ /* 0x000fc80000400000 */
[----:B------:R-:W1:Y:S02]  /*0130*/  MUFU.EX2 R2, R4 ;  /* 0x0000000400027308 */ /* 0x000e640000000800 */
[----:B-1----:R-:W-:-:S04]  /*0140*/  @!P1 FMUL R2, R2, R2 ;  /* 0x0000000202029220 */ /* 0x002fc80000400000 */
[----:B------:R-:W-:Y:S02]  /*0150*/  FADD R6, R2, 1 ;  /* 0x3f80000002067421 */ /* 0x000fe40000000000 */
[----:B------:R-:W1:Y:S03]  /*0160*/  LDC.64 R2, c[0x0][0x218] ;  /* 0x00008600ff027b82 */ /* 0x000e660000000a00 */
[----:B------:R-:W-:-:S04]  /*0170*/  FSETP.GT.AND P1, PT, R6, 8.50705917302346158658e+37, PT ;  /* 0x7e8000000600780b */ /* 0x000fc80003f24000 */
[----:B------:R-:W-:-:S09]  /*0180*/  FSEL R7, R7, 1, P1 ;  /* 0x3f80000007077808 */ /* 0x000fd20000800000 */
[----:B------:R-:W-:-:S06]  /*0190*/  @P1 FMUL R6, R6, 0.25 ;  /* 0x3e80000006061820 */ /* 0x000fcc0000400000 */
[----:B------:R-:W2:Y:S01]  /*01a0*/  MUFU.RCP R6, R6 ;  /* 0x0000000600067308 */ /* 0x000ea20000001000 */
[----:B-1----:R-:W-:-:S04]  /*01b0*/  IMAD.WIDE R2, R5, 0x4, R2 ;  /* 0x0000000405027825 */ /* 0x002fc800078e0202 */
[----:B--2---:R-:W-:-:S04]  /*01c0*/  FMUL R7, R6, R7 ;  /* 0x0000000706077220 */ /* 0x004fc80000400000 */
[----:B------:R-:W-:Y:S01]  /*01d0*/  FMUL R7, R7, R0 ;  /* 0x0000000007077220 */ /* 0x000fe20000400000 */
[----:B------:R-:W-:Y:S06]  /*01e0*/  @P0 EXIT ;  /* 0x000000000000094d */ /* 0x000fec0003800000 */
[----:B------:R-:W-:Y:S01]  /*01f0*/  STG.E desc[UR4][R2.64], R7 ;  /* 0x0000000702007986 */ /* 0x000fe2000c101904 */
[----:B------:R-:W-:Y:S05]  /*0200*/  EXIT ;  /* 0x000000000000794d */ /* 0x000fea0003800000 */
.L_x_2:
[----:B------:R-:W-:-:S00]  /*0210*/  BRA `(.L_x_2) ;  /* 0xfffffffc00fc7947 */ /* 0x000fc0000383ffff */
[----:B------:R-:W-:-:S00]  /*0220*/  NOP ;  /* 0x0000000000007918 */ /* 0x000fc00000000000 */
        /* <DEDUP_REMOVED lines=13> */
.L_x_3:


//--------------------- .nv.constant0.triton_poi_fused_mul_sigmoid_21 --------------------------
	.section	.nv.constant0.triton_poi_fused_mul_sigmoid_21,"a",@progbits
	.sectionflags	@""
	.align	4
.nv.constant0.triton_poi_fused_mul_sigmoid_21:
	.zero		548
